//
// Generated by NVIDIA NVVM Compiler
//
// Compiler Build ID: CL-36424714
// Cuda compilation tools, release 13.0, V13.0.88
// Based on NVVM 20.0.0
//

.version 9.0
.target sm_100
.address_size 64

	// .globl	_Z15row_convolutionPfS_i
.const .align 4 .b8 d_mask1d[20];
.const .align 4 .b8 d_mask2d[100];
// _ZZ15row_convolutionPfS_iE4tile has been demoted
// _ZZ15col_convolutionPfS_iE4tile has been demoted
// _ZZ17tiled_convolutionPfS_iE8input_sh has been demoted

.visible .entry _Z15row_convolutionPfS_i(
	.param .u64 .ptr .align 1 _Z15row_convolutionPfS_i_param_0,
	.param .u64 .ptr .align 1 _Z15row_convolutionPfS_i_param_1,
	.param .u32 _Z15row_convolutionPfS_i_param_2
)
{
	.reg .pred 	%p<8>;
	.reg .b32 	%r<23>;
	.reg .b32 	%f<17>;
	.reg .b64 	%rd<9>;
	// demoted variable
	.shared .align 4 .b8 _ZZ15row_convolutionPfS_iE4tile[4096];
	ld.param.u64 	%rd1, [_Z15row_convolutionPfS_i_param_0];
	ld.param.u64 	%rd2, [_Z15row_convolutionPfS_i_param_1];
	ld.param.u32 	%r8, [_Z15row_convolutionPfS_i_param_2];
	mov.u32 	%r1, %tid.y;
	mov.u32 	%r2, %tid.x;
	mov.u32 	%r9, %ctaid.y;
	shl.b32 	%r10, %r9, 4;
	add.s32 	%r3, %r10, %r1;
	mov.u32 	%r11, %ctaid.x;
	mad.lo.s32 	%r12, %r11, 60, %r2;
	add.s32 	%r5, %r12, -2;
	setp.lt.s32 	%p1, %r12, 2;
	max.s32 	%r13, %r3, %r5;
	setp.ge.s32 	%p2, %r13, %r8;
	shl.b32 	%r14, %r1, 8;
	mov.u32 	%r15, _ZZ15row_convolutionPfS_iE4tile;
	add.s32 	%r16, %r15, %r14;
	shl.b32 	%r17, %r2, 2;
	add.s32 	%r6, %r16, %r17;
	or.pred  	%p3, %p2, %p1;
	@%p3 bra 	$L__BB0_2;
	cvta.to.global.u64 	%rd3, %rd1;
	mad.lo.s32 	%r19, %r8, %r3, %r5;
	mul.wide.u32 	%rd4, %r19, 4;
	add.s64 	%rd5, %rd3, %rd4;
	ld.global.f32 	%f2, [%rd5];
	st.shared.f32 	[%r6], %f2;
	bra.uni 	$L__BB0_3;
$L__BB0_2:
	mov.b32 	%r18, 0;
	st.shared.u32 	[%r6], %r18;
$L__BB0_3:
	bar.sync 	0;
	setp.gt.u32 	%p4, %r1, 15;
	setp.gt.u32 	%p5, %r2, 59;
	or.pred  	%p6, %p4, %p5;
	@%p6 bra 	$L__BB0_6;
	ld.shared.f32 	%f3, [%r6];
	ld.const.f32 	%f4, [d_mask1d];
	fma.rn.f32 	%f5, %f3, %f4, 0f00000000;
	ld.shared.f32 	%f6, [%r6+4];
	ld.const.f32 	%f7, [d_mask1d+4];
	fma.rn.f32 	%f8, %f6, %f7, %f5;
	ld.shared.f32 	%f9, [%r6+8];
	ld.const.f32 	%f10, [d_mask1d+8];
	fma.rn.f32 	%f11, %f9, %f10, %f8;
	ld.shared.f32 	%f12, [%r6+12];
	ld.const.f32 	%f13, [d_mask1d+12];
	fma.rn.f32 	%f14, %f12, %f13, %f11;
	ld.shared.f32 	%f15, [%r6+16];
	ld.const.f32 	%f16, [d_mask1d+16];
	fma.rn.f32 	%f1, %f15, %f16, %f14;
	setp.ge.s32 	%p7, %r13, %r8;
	@%p7 bra 	$L__BB0_6;
	mad.lo.s32 	%r22, %r8, %r3, %r12;
	cvta.to.global.u64 	%rd6, %rd2;
	mul.wide.s32 	%rd7, %r22, 4;
	add.s64 	%rd8, %rd6, %rd7;
	st.global.f32 	[%rd8], %f1;
$L__BB0_6:
	ret;

}
	// .globl	_Z15col_convolutionPfS_i
.visible .entry _Z15col_convolutionPfS_i(
	.param .u64 .ptr .align 1 _Z15col_convolutionPfS_i_param_0,
	.param .u64 .ptr .align 1 _Z15col_convolutionPfS_i_param_1,
	.param .u32 _Z15col_convolutionPfS_i_param_2
)
{
	.reg .pred 	%p<12>;
	.reg .b32 	%r<32>;
	.reg .b32 	%f<17>;
	.reg .b64 	%rd<9>;
	// demoted variable
	.shared .align 4 .b8 _ZZ15col_convolutionPfS_iE4tile[4096];
	ld.param.u64 	%rd1, [_Z15col_convolutionPfS_i_param_0];
	ld.param.u64 	%rd2, [_Z15col_convolutionPfS_i_param_1];
	ld.param.u32 	%r7, [_Z15col_convolutionPfS_i_param_2];
	mov.u32 	%r1, %tid.y;
	mov.u32 	%r2, %tid.x;
	mov.u32 	%r8, %ctaid.y;
	mad.lo.s32 	%r9, %r8, 28, %r1;
	mov.u32 	%r10, %ctaid.x;
	shl.b32 	%r11, %r10, 5;
	add.s32 	%r4, %r11, %r2;
	add.s32 	%r5, %r9, -2;
	setp.lt.u32 	%p1, %r9, 2;
	setp.ge.s32 	%p2, %r5, %r7;
	or.pred  	%p3, %p1, %p2;
	setp.lt.s32 	%p4, %r4, 0;
	or.pred  	%p5, %p4, %p3;
	setp.ge.s32 	%p6, %r4, %r7;
	or.pred  	%p7, %p6, %p5;
	@%p7 bra 	$L__BB1_2;
	cvta.to.global.u64 	%rd3, %rd1;
	mad.lo.s32 	%r18, %r7, %r5, %r4;
	mul.wide.s32 	%rd4, %r18, 4;
	add.s64 	%rd5, %rd3, %rd4;
	ld.global.f32 	%f2, [%rd5];
	shl.b32 	%r19, %r1, 7;
	mov.u32 	%r20, _ZZ15col_convolutionPfS_iE4tile;
	add.s32 	%r21, %r20, %r19;
	shl.b32 	%r22, %r2, 2;
	add.s32 	%r23, %r21, %r22;
	st.shared.f32 	[%r23], %f2;
	bra.uni 	$L__BB1_3;
$L__BB1_2:
	shl.b32 	%r12, %r1, 7;
	mov.u32 	%r13, _ZZ15col_convolutionPfS_iE4tile;
	add.s32 	%r14, %r13, %r12;
	shl.b32 	%r15, %r2, 2;
	add.s32 	%r16, %r14, %r15;
	mov.b32 	%r17, 0;
	st.shared.u32 	[%r16], %r17;
$L__BB1_3:
	bar.sync 	0;
	setp.gt.u32 	%p8, %r1, 27;
	setp.gt.u32 	%p9, %r2, 31;
	or.pred  	%p10, %p8, %p9;
	@%p10 bra 	$L__BB1_6;
	shl.b32 	%r25, %r2, 2;
	mov.u32 	%r26, _ZZ15col_convolutionPfS_iE4tile;
	add.s32 	%r27, %r26, %r25;
	shl.b32 	%r28, %r1, 7;
	add.s32 	%r29, %r27, %r28;
	ld.shared.f32 	%f3, [%r29];
	ld.const.f32 	%f4, [d_mask1d];
	fma.rn.f32 	%f5, %f3, %f4, 0f00000000;
	ld.shared.f32 	%f6, [%r29+128];
	ld.const.f32 	%f7, [d_mask1d+4];
	fma.rn.f32 	%f8, %f6, %f7, %f5;
	ld.shared.f32 	%f9, [%r29+256];
	ld.const.f32 	%f10, [d_mask1d+8];
	fma.rn.f32 	%f11, %f9, %f10, %f8;
	ld.shared.f32 	%f12, [%r29+384];
	ld.const.f32 	%f13, [d_mask1d+12];
	fma.rn.f32 	%f14, %f12, %f13, %f11;
	ld.shared.f32 	%f15, [%r29+512];
	ld.const.f32 	%f16, [d_mask1d+16];
	fma.rn.f32 	%f1, %f15, %f16, %f14;
	max.s32 	%r30, %r5, %r4;
	setp.ge.s32 	%p11, %r30, %r7;
	@%p11 bra 	$L__BB1_6;
	mad.lo.s32 	%r31, %r7, %r9, %r4;
	cvta.to.global.u64 	%rd6, %rd2;
	mul.wide.s32 	%rd7, %r31, 4;
	add.s64 	%rd8, %rd6, %rd7;
	st.global.f32 	[%rd8], %f1;
$L__BB1_6:
	ret;

}
	// .globl	_Z17tiled_convolutionPfS_i
.visible .entry _Z17tiled_convolutionPfS_i(
	.param .u64 .ptr .align 1 _Z17tiled_convolutionPfS_i_param_0,
	.param .u64 .ptr .align 1 _Z17tiled_convolutionPfS_i_param_1,
	.param .u32 _Z17tiled_convolutionPfS_i_param_2
)
{
	.reg .pred 	%p<10>;
	.reg .b32 	%r<24>;
	.reg .b32 	%f<77>;
	.reg .b64 	%rd<12>;
	// demoted variable
	.shared .align 4 .b8 _ZZ17tiled_convolutionPfS_iE8input_sh[4096];
	ld.param.u64 	%rd1, [_Z17tiled_convolutionPfS_i_param_0];
	ld.param.u64 	%rd2, [_Z17tiled_convolutionPfS_i_param_1];
	ld.param.u32 	%r8, [_Z17tiled_convolutionPfS_i_param_2];
	mov.u32 	%r1, %tid.x;
	mov.u32 	%r2, %tid.y;
	mov.u32 	%r9, %ctaid.y;
	mad.lo.s32 	%r10, %r9, 28, %r2;
	mov.u32 	%r11, %ctaid.x;
	mad.lo.s32 	%r12, %r11, 28, %r1;
	add.s32 	%r5, %r10, -2;
	add.s32 	%r13, %r12, -2;
	setp.lt.u32 	%p1, %r10, 2;
	setp.ge.s32 	%p2, %r5, %r8;
	or.pred  	%p3, %p1, %p2;
	setp.lt.s32 	%p4, %r12, 2;
	or.pred  	%p5, %p4, %p3;
	setp.ge.s32 	%p6, %r13, %r8;
	shl.b32 	%r14, %r2, 7;
	mov.u32 	%r15, _ZZ17tiled_convolutionPfS_iE8input_sh;
	add.s32 	%r16, %r15, %r14;
	shl.b32 	%r17, %r1, 2;
	add.s32 	%r6, %r16, %r17;
	or.pred  	%p7, %p5, %p6;
	@%p7 bra 	$L__BB2_2;
	cvta.to.global.u64 	%rd3, %rd1;
	mul.lo.s32 	%r19, %r8, %r5;
	cvt.s64.s32 	%rd4, %r19;
	cvt.u64.u32 	%rd5, %r12;
	add.s64 	%rd6, %rd4, %rd5;
	shl.b64 	%rd7, %rd6, 2;
	add.s64 	%rd8, %rd3, %rd7;
	ld.global.f32 	%f2, [%rd8+-8];
	st.shared.f32 	[%r6], %f2;
	bra.uni 	$L__BB2_3;
$L__BB2_2:
	mov.b32 	%r18, 0;
	st.shared.u32 	[%r6], %r18;
$L__BB2_3:
	bar.sync 	0;
	max.u32 	%r21, %r2, %r1;
	setp.gt.u32 	%p8, %r21, 27;
	@%p8 bra 	$L__BB2_6;
	ld.shared.f32 	%f3, [%r6];
	ld.const.f32 	%f4, [d_mask2d];
	fma.rn.f32 	%f5, %f3, %f4, 0f00000000;
	ld.shared.f32 	%f6, [%r6+4];
	ld.const.f32 	%f7, [d_mask2d+4];
	fma.rn.f32 	%f8, %f6, %f7, %f5;
	ld.shared.f32 	%f9, [%r6+8];
	ld.const.f32 	%f10, [d_mask2d+8];
	fma.rn.f32 	%f11, %f9, %f10, %f8;
	ld.shared.f32 	%f12, [%r6+12];
	ld.const.f32 	%f13, [d_mask2d+12];
	fma.rn.f32 	%f14, %f12, %f13, %f11;
	ld.shared.f32 	%f15, [%r6+16];
	ld.const.f32 	%f16, [d_mask2d+16];
	fma.rn.f32 	%f17, %f15, %f16, %f14;
	ld.shared.f32 	%f18, [%r6+128];
	ld.const.f32 	%f19, [d_mask2d+20];
	fma.rn.f32 	%f20, %f18, %f19, %f17;
	ld.shared.f32 	%f21, [%r6+132];
	ld.const.f32 	%f22, [d_mask2d+24];
	fma.rn.f32 	%f23, %f21, %f22, %f20;
	ld.shared.f32 	%f24, [%r6+136];
	ld.const.f32 	%f25, [d_mask2d+28];
	fma.rn.f32 	%f26, %f24, %f25, %f23;
	ld.shared.f32 	%f27, [%r6+140];
	ld.const.f32 	%f28, [d_mask2d+32];
	fma.rn.f32 	%f29, %f27, %f28, %f26;
	ld.shared.f32 	%f30, [%r6+144];
	ld.const.f32 	%f31, [d_mask2d+36];
	fma.rn.f32 	%f32, %f30, %f31, %f29;
	ld.shared.f32 	%f33, [%r6+256];
	ld.const.f32 	%f34, [d_mask2d+40];
	fma.rn.f32 	%f35, %f33, %f34, %f32;
	ld.shared.f32 	%f36, [%r6+260];
	ld.const.f32 	%f37, [d_mask2d+44];
	fma.rn.f32 	%f38, %f36, %f37, %f35;
	ld.shared.f32 	%f39, [%r6+264];
	ld.const.f32 	%f40, [d_mask2d+48];
	fma.rn.f32 	%f41, %f39, %f40, %f38;
	ld.shared.f32 	%f42, [%r6+268];
	ld.const.f32 	%f43, [d_mask2d+52];
	fma.rn.f32 	%f44, %f42, %f43, %f41;
	ld.shared.f32 	%f45, [%r6+272];
	ld.const.f32 	%f46, [d_mask2d+56];
	fma.rn.f32 	%f47, %f45, %f46, %f44;
	ld.shared.f32 	%f48, [%r6+384];
	ld.const.f32 	%f49, [d_mask2d+60];
	fma.rn.f32 	%f50, %f48, %f49, %f47;
	ld.shared.f32 	%f51, [%r6+388];
	ld.const.f32 	%f52, [d_mask2d+64];
	fma.rn.f32 	%f53, %f51, %f52, %f50;
	ld.shared.f32 	%f54, [%r6+392];
	ld.const.f32 	%f55, [d_mask2d+68];
	fma.rn.f32 	%f56, %f54, %f55, %f53;
	ld.shared.f32 	%f57, [%r6+396];
	ld.const.f32 	%f58, [d_mask2d+72];
	fma.rn.f32 	%f59, %f57, %f58, %f56;
	ld.shared.f32 	%f60, [%r6+400];
	ld.const.f32 	%f61, [d_mask2d+76];
	fma.rn.f32 	%f62, %f60, %f61, %f59;
	ld.shared.f32 	%f63, [%r6+512];
	ld.const.f32 	%f64, [d_mask2d+80];
	fma.rn.f32 	%f65, %f63, %f64, %f62;
	ld.shared.f32 	%f66, [%r6+516];
	ld.const.f32 	%f67, [d_mask2d+84];
	fma.rn.f32 	%f68, %f66, %f67, %f65;
	ld.shared.f32 	%f69, [%r6+520];
	ld.const.f32 	%f70, [d_mask2d+88];
	fma.rn.f32 	%f71, %f69, %f70, %f68;
	ld.shared.f32 	%f72, [%r6+524];
	ld.const.f32 	%f73, [d_mask2d+92];
	fma.rn.f32 	%f74, %f72, %f73, %f71;
	ld.shared.f32 	%f75, [%r6+528];
	ld.const.f32 	%f76, [d_mask2d+96];
	fma.rn.f32 	%f1, %f75, %f76, %f74;
	max.s32 	%r22, %r10, %r12;
	setp.ge.s32 	%p9, %r22, %r8;
	@%p9 bra 	$L__BB2_6;
	mad.lo.s32 	%r23, %r8, %r10, %r12;
	cvta.to.global.u64 	%rd9, %rd2;
	mul.wide.s32 	%rd10, %r23, 4;
	add.s64 	%rd11, %rd9, %rd10;
	st.global.f32 	[%rd11], %f1;
$L__BB2_6:
	ret;

}


// ===== COMPILED SASS (sm_100) =====

	.target	sm_100

	.elftype	@"ET_EXEC"


//--------------------- .note.nv.tkinfo           --------------------------
	.section	.note.nv.tkinfo,"",@"SHT_NOTE"
	.sectionflags	@"SHF_NOTE_NV_TKINFO"
	.tkinfo
        /*0018*/ 	.word	0x00000002
        /*0030*/ 	.string	""
        /*0030*/ 	.string	"ptxas"
        /*0030*/ 	.string	"Cuda compilation tools, release 13.0, V13.0.88"
        /*0030*/ 	.string	"Build cuda_13.0.r13.0/compiler.36424714_0"
        /*0030*/ 	.string	"-arch sm_100 -m 64 "



//--------------------- .note.nv.cuinfo           --------------------------
	.section	.note.nv.cuinfo,"",@"SHT_NOTE"
	.sectionflags	@"SHF_NOTE_NV_CUINFO"
        /*0018*/ 	.short	0x0002
        /*001a*/ 	.short	0x0064
        /*001c*/ 	.short	0x0082
	.zero		2


//--------------------- .nv.info                  --------------------------
	.section	.nv.info,"",@"SHT_CUDA_INFO"
	.align	4


	//----- nvinfo : EIATTR_REGCOUNT
	.align		4
        /*0000*/ 	.byte	0x04, 0x2f
        /*0002*/ 	.short	(.L_3 - .L_2)
	.align		4
.L_2:
        /*0004*/ 	.word	index@(_Z15row_convolutionPfS_i)
        /*0008*/ 	.word	0x0000000e


	//----- nvinfo : EIATTR_FRAME_SIZE
	.align		4
.L_3:
        /*000c*/ 	.byte	0x04, 0x11
        /*000e*/ 	.short	(.L_5 - .L_4)
	.align		4
.L_4:
        /*0010*/ 	.word	index@(_Z15row_convolutionPfS_i)
        /*0014*/ 	.word	0x00000000


	//----- nvinfo : EIATTR_REGCOUNT
	.align		4
.L_5:
        /*0018*/ 	.byte	0x04, 0x2f
        /*001a*/ 	.short	(.L_7 - .L_6)
	.align		4
.L_6:
        /*001c*/ 	.word	index@(_Z15col_convolutionPfS_i)
        /*0020*/ 	.word	0x0000000e


	//----- nvinfo : EIATTR_FRAME_SIZE
	.align		4
.L_7:
        /*0024*/ 	.byte	0x04, 0x11
        /*0026*/ 	.short	(.L_9 - .L_8)
	.align		4
.L_8:
        /*0028*/ 	.word	index@(_Z15col_convolutionPfS_i)
        /*002c*/ 	.word	0x00000000


	//----- nvinfo : EIATTR_REGCOUNT
	.align		4
.L_9:
        /*0030*/ 	.byte	0x04, 0x2f
        /*0032*/ 	.short	(.L_11 - .L_10)
	.align		4
.L_10:
        /*0034*/ 	.word	index@(_Z17tiled_convolutionPfS_i)
        /*0038*/ 	.word	0x00000013


	//----- nvinfo : EIATTR_FRAME_SIZE
	.align		4
.L_11:
        /*003c*/ 	.byte	0x04, 0x11
        /*003e*/ 	.short	(.L_13 - .L_12)
	.align		4
.L_12:
        /*0040*/ 	.word	index@(_Z17tiled_convolutionPfS_i)
        /*0044*/ 	.word	0x00000000


	//----- nvinfo : EIATTR_MIN_STACK_SIZE
	.align		4
.L_13:
        /*0048*/ 	.byte	0x04, 0x12
        /*004a*/ 	.short	(.L_15 - .L_14)
	.align		4
.L_14:
        /*004c*/ 	.word	index@(_Z17tiled_convolutionPfS_i)
        /*0050*/ 	.word	0x00000000


	//----- nvinfo : EIATTR_MIN_STACK_SIZE
	.align		4
.L_15:
        /*0054*/ 	.byte	0x04, 0x12
        /*0056*/ 	.short	(.L_17 - .L_16)
	.align		4
.L_16:
        /*0058*/ 	.word	index@(_Z15col_convolutionPfS_i)
        /*005c*/ 	.word	0x00000000


	//----- nvinfo : EIATTR_MIN_STACK_SIZE
	.align		4
.L_17:
        /*0060*/ 	.byte	0x04, 0x12
        /*0062*/ 	.short	(.L_19 - .L_18)
	.align		4
.L_18:
        /*0064*/ 	.word	index@(_Z15row_convolutionPfS_i)
        /*0068*/ 	.word	0x00000000
.L_19:


//--------------------- .nv.compat                --------------------------
	.section	.nv.compat,"",@"SHT_CUDA_COMPAT_INFO"
	.align	4
        /*0000*/ 	.byte	0x02, 0x09, 0x00, 0x00, 0x02, 0x02, 0x01, 0x00, 0x02, 0x05, 0x05, 0x00, 0x03, 0x07, 0x01, 0x01
        /*0010*/ 	.byte	0x02, 0x03, 0x00, 0x00, 0x02, 0x06, 0x01, 0x00, 0x04, 0x0b, 0x08, 0x00, 0x09, 0x00, 0x00, 0x00
        /*0020*/ 	.byte	0x00, 0x00, 0x00, 0x00


//--------------------- .nv.info._Z17tiled_convolutionPfS_i --------------------------
	.section	.nv.info._Z17tiled_convolutionPfS_i,"",@"SHT_CUDA_INFO"
	.sectionflags	@""
	.align	4


	//----- nvinfo : EIATTR_CUDA_API_VERSION
	.align		4
        /*0000*/ 	.byte	0x04, 0x37
        /*0002*/ 	.short	(.L_21 - .L_20)
.L_20:
        /*0004*/ 	.word	0x00000082


	//----- nvinfo : EIATTR_KPARAM_INFO
	.align		4
.L_21:
        /*0008*/ 	.byte	0x04, 0x17
        /*000a*/ 	.short	(.L_23 - .L_22)
.L_22:
        /*000c*/ 	.word	0x00000000
        /*0010*/ 	.short	0x0002
        /*0012*/ 	.short	0x0010
        /*0014*/ 	.byte	0x00, 0xf0, 0x11, 0x00


	//----- nvinfo : EIATTR_KPARAM_INFO
	.align		4
.L_23:
        /*0018*/ 	.byte	0x04, 0x17
        /*001a*/ 	.short	(.L_25 - .L_24)
.L_24:
        /*001c*/ 	.word	0x00000000
        /*0020*/ 	.short	0x0001
        /*0022*/ 	.short	0x0008
        /*0024*/ 	.byte	0x00, 0xf5, 0x21, 0x00


	//----- nvinfo : EIATTR_KPARAM_INFO
	.align		4
.L_25:
        /*0028*/ 	.byte	0x04, 0x17
        /*002a*/ 	.short	(.L_27 - .L_26)
.L_26:
        /*002c*/ 	.word	0x00000000
        /*0030*/ 	.short	0x0000
        /*0032*/ 	.short	0x0000
        /*0034*/ 	.byte	0x00, 0xf5, 0x21, 0x00


	//----- nvinfo : EIATTR_SPARSE_MMA_MASK
	.align		4
.L_27:
        /*0038*/ 	.byte	0x03, 0x50
        /*003a*/ 	.short	0x0000


	//----- nvinfo : EIATTR_MAXREG_COUNT
	.align		4
        /*003c*/ 	.byte	0x03, 0x1b
        /*003e*/ 	.short	0x00ff


	//----- nvinfo : EIATTR_NUM_BARRIERS
	.align		4
        /*0040*/ 	.byte	0x02, 0x4c
        /*0042*/ 	.byte	0x01
	.zero		1


	//----- nvinfo : EIATTR_MERCURY_ISA_VERSION
	.align		4
        /*0044*/ 	.byte	0x03, 0x5f
        /*0046*/ 	.short	0x0101


	//----- nvinfo : EIATTR_VRC_CTA_INIT_COUNT
	.align		4
        /*0048*/ 	.byte	0x02, 0x4a
	.zero		1
	.zero		1


	//----- nvinfo : EIATTR_EXIT_INSTR_OFFSETS
	.align		4
        /*004c*/ 	.byte	0x04, 0x1c
        /*004e*/ 	.short	(.L_29 - .L_28)


	//   ....[0]....
.L_28:
        /*0050*/ 	.word	0x00000200


	//   ....[1]....
        /*0054*/ 	.word	0x000005d0


	//   ....[2]....
        /*0058*/ 	.word	0x00000620


	//----- nvinfo : EIATTR_CBANK_PARAM_SIZE
	.align		4
.L_29:
        /*005c*/ 	.byte	0x03, 0x19
        /*005e*/ 	.short	0x0014


	//----- nvinfo : EIATTR_PARAM_CBANK
	.align		4
        /*0060*/ 	.byte	0x04, 0x0a
        /*0062*/ 	.short	(.L_31 - .L_30)
	.align		4
.L_30:
        /*0064*/ 	.word	index@(.nv.constant0._Z17tiled_convolutionPfS_i)
        /*0068*/ 	.short	0x0380
        /*006a*/ 	.short	0x0014


	//----- nvinfo : EIATTR_SW_WAR
	.align		4
.L_31:
        /*006c*/ 	.byte	0x04, 0x36
        /*006e*/ 	.short	(.L_33 - .L_32)
.L_32:
        /*0070*/ 	.word	0x00000008
.L_33:


//--------------------- .nv.info._Z15col_convolutionPfS_i --------------------------
	.section	.nv.info._Z15col_convolutionPfS_i,"",@"SHT_CUDA_INFO"
	.sectionflags	@""
	.align	4


	//----- nvinfo : EIATTR_CUDA_API_VERSION
	.align		4
        /*0000*/ 	.byte	0x04, 0x37
        /*0002*/ 	.short	(.L_35 - .L_34)
.L_34:
        /*0004*/ 	.word	0x00000082


	//----- nvinfo : EIATTR_KPARAM_INFO
	.align		4
.L_35:
        /*0008*/ 	.byte	0x04, 0x17
        /*000a*/ 	.short	(.L_37 - .L_36)
.L_36:
        /*000c*/ 	.word	0x00000000
        /*0010*/ 	.short	0x0002
        /*0012*/ 	.short	0x0010
        /*0014*/ 	.byte	0x00, 0xf0, 0x11, 0x00


	//----- nvinfo : EIATTR_KPARAM_INFO
	.align		4
.L_37:
        /*0018*/ 	.byte	0x04, 0x17
        /*001a*/ 	.short	(.L_39 - .L_38)
.L_38:
        /*001c*/ 	.word	0x00000000
        /*0020*/ 	.short	0x0001
        /*0022*/ 	.short	0x0008
        /*0024*/ 	.byte	0x00, 0xf5, 0x21, 0x00


	//----- nvinfo : EIATTR_KPARAM_INFO
	.align		4
.L_39:
        /*0028*/ 	.byte	0x04, 0x17
        /*002a*/ 	.short	(.L_41 - .L_40)
.L_40:
        /*002c*/ 	.word	0x00000000
        /*0030*/ 	.short	0x0000
        /*0032*/ 	.short	0x0000
        /*0034*/ 	.byte	0x00, 0xf5, 0x21, 0x00


	//----- nvinfo : EIATTR_SPARSE_MMA_MASK
	.align		4
.L_41:
        /*0038*/ 	.byte	0x03, 0x50
        /*003a*/ 	.short	0x0000


	//----- nvinfo : EIATTR_MAXREG_COUNT
	.align		4
        /*003c*/ 	.byte	0x03, 0x1b
        /*003e*/ 	.short	0x00ff


	//----- nvinfo : EIATTR_NUM_BARRIERS
	.align		4
        /*0040*/ 	.byte	0x02, 0x4c
        /*0042*/ 	.byte	0x01
	.zero		1


	//----- nvinfo : EIATTR_MERCURY_ISA_VERSION
	.align		4
        /*0044*/ 	.byte	0x03, 0x5f
        /*0046*/ 	.short	0x0101


	//----- nvinfo : EIATTR_VRC_CTA_INIT_COUNT
	.align		4
        /*0048*/ 	.byte	0x02, 0x4a
	.zero		1
	.zero		1


	//----- nvinfo : EIATTR_EXIT_INSTR_OFFSETS
	.align		4
        /*004c*/ 	.byte	0x04, 0x1c
        /*004e*/ 	.short	(.L_43 - .L_42)


	//   ....[0]....
.L_42:
        /*0050*/ 	.word	0x00000200


	//   ....[1]....
        /*0054*/ 	.word	0x00000310


	//   ....[2]....
        /*0058*/ 	.word	0x00000360


	//----- nvinfo : EIATTR_CBANK_PARAM_SIZE
	.align		4
.L_43:
        /*005c*/ 	.byte	0x03, 0x19
        /*005e*/ 	.short	0x0014


	//----- nvinfo : EIATTR_PARAM_CBANK
	.align		4
        /*0060*/ 	.byte	0x04, 0x0a
        /*0062*/ 	.short	(.L_45 - .L_44)
	.align		4
.L_44:
        /*0064*/ 	.word	index@(.nv.constant0._Z15col_convolutionPfS_i)
        /*0068*/ 	.short	0x0380
        /*006a*/ 	.short	0x0014


	//----- nvinfo : EIATTR_SW_WAR
	.align		4
.L_45:
        /*006c*/ 	.byte	0x04, 0x36
        /*006e*/ 	.short	(.L_47 - .L_46)
.L_46:
        /*0070*/ 	.word	0x00000008
.L_47:


//--------------------- .nv.info._Z15row_convolutionPfS_i --------------------------
	.section	.nv.info._Z15row_convolutionPfS_i,"",@"SHT_CUDA_INFO"
	.sectionflags	@""
	.align	4


	//----- nvinfo : EIATTR_CUDA_API_VERSION
	.align		4
        /*0000*/ 	.byte	0x04, 0x37
        /*0002*/ 	.short	(.L_49 - .L_48)
.L_48:
        /*0004*/ 	.word	0x00000082


	//----- nvinfo : EIATTR_KPARAM_INFO
	.align		4
.L_49:
        /*0008*/ 	.byte	0x04, 0x17
        /*000a*/ 	.short	(.L_51 - .L_50)
.L_50:
        /*000c*/ 	.word	0x00000000
        /*0010*/ 	.short	0x0002
        /*0012*/ 	.short	0x0010
        /*0014*/ 	.byte	0x00, 0xf0, 0x11, 0x00


	//----- nvinfo : EIATTR_KPARAM_INFO
	.align		4
.L_51:
        /*0018*/ 	.byte	0x04, 0x17
        /*001a*/ 	.short	(.L_53 - .L_52)
.L_52:
        /*001c*/ 	.word	0x00000000
        /*0020*/ 	.short	0x0001
        /*0022*/ 	.short	0x0008
        /*0024*/ 	.byte	0x00, 0xf5, 0x21, 0x00


	//----- nvinfo : EIATTR_KPARAM_INFO
	.align		4
.L_53:
        /*0028*/ 	.byte	0x04, 0x17
        /*002a*/ 	.short	(.L_55 - .L_54)
.L_54:
        /*002c*/ 	.word	0x00000000
        /*0030*/ 	.short	0x0000
        /*0032*/ 	.short	0x0000
        /*0034*/ 	.byte	0x00, 0xf5, 0x21, 0x00


	//----- nvinfo : EIATTR_SPARSE_MMA_MASK
	.align		4
.L_55:
        /*0038*/ 	.byte	0x03, 0x50
        /*003a*/ 	.short	0x0000


	//----- nvinfo : EIATTR_MAXREG_COUNT
	.align		4
        /*003c*/ 	.byte	0x03, 0x1b
        /*003e*/ 	.short	0x00ff


	//----- nvinfo : EIATTR_NUM_BARRIERS
	.align		4
        /*0040*/ 	.byte	0x02, 0x4c
        /*0042*/ 	.byte	0x01
	.zero		1


	//----- nvinfo : EIATTR_MERCURY_ISA_VERSION
	.align		4
        /*0044*/ 	.byte	0x03, 0x5f
        /*0046*/ 	.short	0x0101


	//----- nvinfo : EIATTR_VRC_CTA_INIT_COUNT
	.align		4
        /*0048*/ 	.byte	0x02, 0x4a
	.zero		1
	.zero		1


	//----- nvinfo : EIATTR_EXIT_INSTR_OFFSETS
	.align		4
        /*004c*/ 	.byte	0x04, 0x1c
        /*004e*/ 	.short	(.L_57 - .L_56)


	//   ....[0]....
.L_56:
        /*0050*/ 	.word	0x000001b0


	//   ....[1]....
        /*0054*/ 	.word	0x00000290


	//   ....[2]....
        /*0058*/ 	.word	0x000002e0


	//----- nvinfo : EIATTR_CBANK_PARAM_SIZE
	.align		4
.L_57:
        /*005c*/ 	.byte	0x03, 0x19
        /*005e*/ 	.short	0x0014


	//----- nvinfo : EIATTR_PARAM_CBANK
	.align		4
        /*0060*/ 	.byte	0x04, 0x0a
        /*0062*/ 	.short	(.L_59 - .L_58)
	.align		4
.L_58:
        /*0064*/ 	.word	index@(.nv.constant0._Z15row_convolutionPfS_i)
        /*0068*/ 	.short	0x0380
        /*006a*/ 	.short	0x0014


	//----- nvinfo : EIATTR_SW_WAR
	.align		4
.L_59:
        /*006c*/ 	.byte	0x04, 0x36
        /*006e*/ 	.short	(.L_61 - .L_60)
.L_60:
        /*0070*/ 	.word	0x00000008
.L_61:


//--------------------- .nv.callgraph             --------------------------
	.section	.nv.callgraph,"",@"SHT_CUDA_CALLGRAPH"
	.align	4
	.sectionentsize	8
	.align		4
        /*0000*/ 	.word	0x00000000
	.align		4
        /*0004*/ 	.word	0xffffffff
	.align		4
        /*0008*/ 	.word	0x00000000
	.align		4
        /*000c*/ 	.word	0xfffffffe
	.align		4
        /*0010*/ 	.word	0x00000000
	.align		4
        /*0014*/ 	.word	0xfffffffd
	.align		4
        /*0018*/ 	.word	0x00000000
	.align		4
        /*001c*/ 	.word	0xfffffffc


//--------------------- .nv.constant3             --------------------------
	.section	.nv.constant3,"a",@progbits
	.align	4
.nv.constant3:
	.type		d_mask1d,@object
	.size		d_mask1d,(d_mask2d - d_mask1d)
d_mask1d:
	.zero		20
	.type		d_mask2d,@object
	.size		d_mask2d,(.L_1 - d_mask2d)
d_mask2d:
	.zero		100
.L_1:


//--------------------- .text._Z17tiled_convolutionPfS_i --------------------------
	.section	.text._Z17tiled_convolutionPfS_i,"ax",@progbits
	.align	128
        .global         _Z17tiled_convolutionPfS_i
        .type           _Z17tiled_convolutionPfS_i,@function
        .size           _Z17tiled_convolutionPfS_i,(.L_x_3 - _Z17tiled_convolutionPfS_i)
        .other          _Z17tiled_convolutionPfS_i,@"STO_CUDA_ENTRY STV_DEFAULT"
_Z17tiled_convolutionPfS_i:
.text._Z17tiled_convolutionPfS_i:
[----:B------:R-:W-:Y:S01]  /*0000*/  LDC R1, c[0x0][0x37c] ;  /* 0x0000df00ff017b82 */ /* 0x000fe20000000800 */
[----:B------:R-:W0:Y:S01]  /*0010*/  S2R R4, SR_TID.Y ;  /* 0x0000000000047919 */ /* 0x000e220000002200 */
[----:B------:R-:W1:Y:S01]  /*0020*/  LDCU UR8, c[0x0][0x390] ;  /* 0x00007200ff0877ac */ /* 0x000e620008000800 */
[----:B------:R-:W0:Y:S01]  /*0030*/  S2R R3, SR_CTAID.Y ;  /* 0x0000000000037919 */ /* 0x000e220000002600 */
[----:B------:R-:W2:Y:S01]  /*0040*/  LDCU.64 UR6, c[0x0][0x358] ;  /* 0x00006b00ff0677ac */ /* 0x000ea20008000a00 */
[----:B------:R-:W3:Y:S01]  /*0050*/  S2R R5, SR_TID.X ;  /* 0x0000000000057919 */ /* 0x000ee20000002100 */
[----:B------:R-:W3:Y:S01]  /*0060*/  S2R R6, SR_CTAID.X ;  /* 0x0000000000067919 */ /* 0x000ee20000002500 */
[----:B0-----:R-:W-:-:S05]  /*0070*/  IMAD R2, R3, 0x1c, R4 ;  /* 0x0000001c03027824 */ /* 0x001fca00078e0204 */
[----:B------:R-:W-:Y:S01]  /*0080*/  IADD3 R0, PT, PT, R2, -0x2, RZ ;  /* 0xfffffffe02007810 */ /* 0x000fe20007ffe0ff */
[----:B---3--:R-:W-:-:S03]  /*0090*/  IMAD R3, R6, 0x1c, R5 ;  /* 0x0000001c06037824 */ /* 0x008fc600078e0205 */
[----:B-1----:R-:W-:-:S04]  /*00a0*/  ISETP.GE.AND P0, PT, R0, UR8, PT ;  /* 0x0000000800007c0c */ /* 0x002fc8000bf06270 */
[----:B------:R-:W-:Y:S02]  /*00b0*/  ISETP.LT.U32.OR P0, PT, R2, 0x2, P0 ;  /* 0x000000020200780c */ /* 0x000fe40000701470 */
[C---:B------:R-:W-:Y:S02]  /*00c0*/  IADD3 R6, PT, PT, R3.reuse, -0x2, RZ ;  /* 0xfffffffe03067810 */ /* 0x040fe40007ffe0ff */
[----:B------:R-:W-:-:S04]  /*00d0*/  ISETP.LT.OR P0, PT, R3, 0x2, P0 ;  /* 0x000000020300780c */ /* 0x000fc80000701670 */
[----:B------:R-:W-:-:S13]  /*00e0*/  ISETP.GE.OR P0, PT, R6, UR8, P0 ;  /* 0x0000000806007c0c */ /* 0x000fda0008706670 */
[----:B------:R-:W0:Y:S01]  /*00f0*/  @!P0 LDC.64 R8, c[0x0][0x380] ;  /* 0x0000e000ff088b82 */ /* 0x000e220000000a00 */
[----:B------:R-:W-:-:S05]  /*0100*/  @!P0 IMAD R0, R0, UR8, RZ ;  /* 0x0000000800008c24 */ /* 0x000fca000f8e02ff */
[----:B------:R-:W-:-:S04]  /*0110*/  @!P0 IADD3 R7, P1, PT, R3, R0, RZ ;  /* 0x0000000003078210 */ /* 0x000fc80007f3e0ff */
[----:B------:R-:W-:Y:S02]  /*0120*/  @!P0 LEA.HI.X.SX32 R0, R0, RZ, 0x1, P1 ;  /* 0x000000ff00008211 */ /* 0x000fe400008f0eff */
[----:B0-----:R-:W-:-:S04]  /*0130*/  @!P0 LEA R6, P1, R7, R8, 0x2 ;  /* 0x0000000807068211 */ /* 0x001fc800078210ff */
[----:B------:R-:W-:-:S06]  /*0140*/  @!P0 LEA.HI.X R7, R7, R9, R0, 0x2, P1 ;  /* 0x0000000907078211 */ /* 0x000fcc00008f1400 */
[----:B--2---:R-:W2:Y:S01]  /*0150*/  @!P0 LDG.E R7, desc[UR6][R6.64+-0x8] ;  /* 0xfffff80606078981 */ /* 0x004ea2000c1e1900 */
[----:B------:R-:W0:Y:S01]  /*0160*/  S2UR UR5, SR_CgaCtaId ;  /* 0x00000000000579c3 */ /* 0x000e220000008800 */
[----:B------:R-:W-:Y:S01]  /*0170*/  UMOV UR4, 0x400 ;  /* 0x0000040000047882 */ /* 0x000fe20000000000 */
[----:B------:R-:W-:-:S04]  /*0180*/  VIMNMX.U32 R0, PT, PT, R5, R4, !PT ;  /* 0x0000000405007248 */ /* 0x000fc80007fe0000 */
[----:B------:R-:W-:Y:S01]  /*0190*/  ISETP.GT.U32.AND P1, PT, R0, 0x1b, PT ;  /* 0x0000001b0000780c */ /* 0x000fe20003f24070 */
[----:B0-----:R-:W-:-:S06]  /*01a0*/  ULEA UR4, UR5, UR4, 0x18 ;  /* 0x0000000405047291 */ /* 0x001fcc000f8ec0ff */
[----:B------:R-:W-:-:S04]  /*01b0*/  LEA R4, R4, UR4, 0x7 ;  /* 0x0000000404047c11 */ /* 0x000fc8000f8e38ff */
[----:B------:R-:W-:-:S05]  /*01c0*/  LEA R4, R5, R4, 0x2 ;  /* 0x0000000405047211 */ /* 0x000fca00078e10ff */
[----:B--2---:R0:W-:Y:S04]  /*01d0*/  @!P0 STS [R4], R7 ;  /* 0x0000000704008388 */ /* 0x0041e80000000800 */
[----:B------:R0:W-:Y:S01]  /*01e0*/  @P0 STS [R4], RZ ;  /* 0x000000ff04000388 */ /* 0x0001e20000000800 */
[----:B------:R-:W-:Y:S06]  /*01f0*/  BAR.SYNC.DEFER_BLOCKING 0x0 ;  /* 0x0000000000007b1d */ /* 0x000fec0000010000 */
[----:B------:R-:W-:Y:S05]  /*0200*/  @P1 EXIT ;  /* 0x000000000000194d */ /* 0x000fea0003800000 */
[----:B------:R-:W1:Y:S01]  /*0210*/  LDS R0, [R4] ;  /* 0x0000000004007984 */ /* 0x000e620000000800 */
[----:B------:R-:W1:Y:S03]  /*0220*/  LDCU UR4, c[0x3][0x14] ;  /* 0x00c00280ff0477ac */ /* 0x000e660008000800 */
[----:B0-----:R-:W0:Y:S01]  /*0230*/  LDS R7, [R4+0x4] ;  /* 0x0000040004077984 */ /* 0x001e220000000800 */
[----:B------:R-:W0:Y:S03]  /*0240*/  LDCU.64 UR10, c[0x3][0x18] ;  /* 0x00c00300ff0a77ac */ /* 0x000e260008000a00 */
[----:B------:R-:W2:Y:S01]  /*0250*/  LDS R8, [R4+0x8] ;  /* 0x0000080004087984 */ /* 0x000ea20000000800 */
[----:B------:R-:W3:Y:S03]  /*0260*/  LDCU.128 UR12, c[0x3][0x20] ;  /* 0x00c00400ff0c77ac */ /* 0x000ee60008000c00 */
[----:B------:R-:W3:Y:S01]  /*0270*/  LDS R9, [R4+0xc] ;  /* 0x00000c0004097984 */ /* 0x000ee20000000800 */
[----:B------:R-:W4:Y:S03]  /*0280*/  LDCU.128 UR16, c[0x3][0x30] ;  /* 0x00c00600ff1077ac */ /* 0x000f260008000c00 */
[----:B------:R-:W5:Y:S04]  /*0290*/  LDS R10, [R4+0x10] ;  /* 0x00001000040a7984 */ /* 0x000f680000000800 */
[----:B------:R-:W4:Y:S04]  /*02a0*/  LDS R11, [R4+0x80] ;  /* 0x00008000040b7984 */ /* 0x000f280000000800 */
[----:B------:R-:W4:Y:S04]  /*02b0*/  LDS R12, [R4+0x84] ;  /* 0x00008400040c7984 */ /* 0x000f280000000800 */
[----:B------:R-:W4:Y:S04]  /*02c0*/  LDS R13, [R4+0x88] ;  /* 0x00008800040d7984 */ /* 0x000f280000000800 */
[----:B------:R-:W4:Y:S04]  /*02d0*/  LDS R14, [R4+0x8c] ;  /* 0x00008c00040e7984 */ /* 0x000f280000000800 */
[----:B------:R-:W4:Y:S01]  /*02e0*/  LDS R5, [R4+0x90] ;  /* 0x0000900004057984 */ /* 0x000f220000000800 */
[----:B-1----:R-:W-:-:S03]  /*02f0*/  FFMA R6, R0, UR4, RZ ;  /* 0x0000000400067c23 */ /* 0x002fc600080000ff */
[----:B------:R-:W-:Y:S01]  /*0300*/  LDS R16, [R4+0x18c] ;  /* 0x00018c0004107984 */ /* 0x000fe20000000800 */
[----:B------:R-:W1:Y:S01]  /*0310*/  LDCU.64 UR4, c[0x3][0x70] ;  /* 0x00c00e00ff0477ac */ /* 0x000e620008000a00 */
[----:B0-----:R-:W-:Y:S02]  /*0320*/  FFMA R7, R7, UR10, R6 ;  /* 0x0000000a07077c23 */ /* 0x001fe40008000006 */
[----:B------:R-:W0:Y:S02]  /*0330*/  LDS R0, [R4+0x100] ;  /* 0x0001000004007984 */ /* 0x000e240000000800 */
[----:B--2---:R-:W-:Y:S02]  /*0340*/  FFMA R8, R8, UR11, R7 ;  /* 0x0000000b08087c23 */ /* 0x004fe40008000007 */
[----:B------:R-:W2:Y:S02]  /*0350*/  LDS R6, [R4+0x104] ;  /* 0x0001040004067984 */ /* 0x000ea40000000800 */
[----:B---3--:R-:W-:-:S02]  /*0360*/  FFMA R9, R9, UR12, R8 ;  /* 0x0000000c09097c23 */ /* 0x008fc40008000008 */
[----:B------:R-:W3:Y:S02]  /*0370*/  LDS R7, [R4+0x108] ;  /* 0x0001080004077984 */ /* 0x000ee40000000800 */
[----:B-----5:R-:W-:Y:S02]  /*0380*/  FFMA R10, R10, UR13, R9 ;  /* 0x0000000d0a0a7c23 */ /* 0x020fe40008000009 */
[----:B------:R-:W5:Y:S02]  /*0390*/  LDS R8, [R4+0x10c] ;  /* 0x00010c0004087984 */ /* 0x000f640000000800 */
[----:B----4-:R-:W-:Y:S02]  /*03a0*/  FFMA R11, R11, UR14, R10 ;  /* 0x0000000e0b0b7c23 */ /* 0x010fe4000800000a */
[----:B------:R-:W4:Y:S02]  /*03b0*/  LDS R9, [R4+0x110] ;  /* 0x0001100004097984 */ /* 0x000f240000000800 */
[----:B------:R-:W-:-:S02]  /*03c0*/  FFMA R12, R12, UR15, R11 ;  /* 0x0000000f0c0c7c23 */ /* 0x000fc4000800000b */
[----:B------:R-:W1:Y:S01]  /*03d0*/  LDS R10, [R4+0x180] ;  /* 0x00018000040a7984 */ /* 0x000e620000000800 */
[----:B------:R-:W2:Y:S01]  /*03e0*/  LDCU.128 UR12, c[0x3][0x40] ;  /* 0x00c00800ff0c77ac */ /* 0x000ea20008000c00 */
[----:B------:R-:W-:Y:S02]  /*03f0*/  FFMA R13, R13, UR16, R12 ;  /* 0x000000100d0d7c23 */ /* 0x000fe4000800000c */
[----:B------:R-:W1:Y:S02]  /*0400*/  LDS R11, [R4+0x184] ;  /* 0x00018400040b7984 */ /* 0x000e640000000800 */
[----:B------:R-:W-:Y:S02]  /*0410*/  FFMA R14, R14, UR17, R13 ;  /* 0x000000110e0e7c23 */ /* 0x000fe4000800000d */
[----:B------:R-:W1:Y:S02]  /*0420*/  LDS R12, [R4+0x188] ;  /* 0x00018800040c7984 */ /* 0x000e640000000800 */
[----:B------:R-:W-:-:S02]  /*0430*/  FFMA R5, R5, UR18, R14 ;  /* 0x0000001205057c23 */ /* 0x000fc4000800000e */
[----:B------:R-:W-:Y:S04]  /*0440*/  LDS R13, [R4+0x208] ;  /* 0x00020800040d7984 */ /* 0x000fe80000000800 */
[----:B------:R-:W1:Y:S01]  /*0450*/  LDS R14, [R4+0x190] ;  /* 0x00019000040e7984 */ /* 0x000e620000000800 */
[----:B0-----:R-:W-:Y:S01]  /*0460*/  FFMA R5, R0, UR19, R5 ;  /* 0x0000001300057c23 */ /* 0x001fe20008000005 */
[----:B------:R-:W1:Y:S02]  /*0470*/  LDCU.128 UR16, c[0x3][0x50] ;  /* 0x00c00a00ff1077ac */ /* 0x000e640008000c00 */
[----:B------:R-:W0:Y:S01]  /*0480*/  LDS R0, [R4+0x200] ;  /* 0x0002000004007984 */ /* 0x000e220000000800 */
[----:B--2---:R-:W-:-:S03]  /*0490*/  FFMA R6, R6, UR12, R5 ;  /* 0x0000000c06067c23 */ /* 0x004fc60008000005 */
[----:B------:R-:W2:Y:S01]  /*04a0*/  LDS R5, [R4+0x204] ;  /* 0x0002040004057984 */ /* 0x000ea20000000800 */
[----:B---3--:R-:W-:-:S03]  /*04b0*/  FFMA R7, R7, UR13, R6 ;  /* 0x0000000d07077c23 */ /* 0x008fc60008000006 */
[----:B------:R-:W-:Y:S01]  /*04c0*/  LDS R15, [R4+0x210] ;  /* 0x00021000040f7984 */ /* 0x000fe20000000800 */
[----:B-----5:R-:W-:-:S03]  /*04d0*/  FFMA R8, R8, UR14, R7 ;  /* 0x0000000e08087c23 */ /* 0x020fc60008000007 */
[----:B------:R-:W3:Y:S01]  /*04e0*/  LDS R7, [R4+0x20c] ;  /* 0x00020c0004077984 */ /* 0x000ee20000000800 */
[----:B----4-:R-:W-:Y:S01]  /*04f0*/  FFMA R9, R9, UR15, R8 ;  /* 0x0000000f09097c23 */ /* 0x010fe20008000008 */
[----:B------:R-:W4:Y:S03]  /*0500*/  LDCU.128 UR12, c[0x3][0x60] ;  /* 0x00c00c00ff0c77ac */ /* 0x000f260008000c00 */
[----:B-1----:R-:W-:-:S04]  /*0510*/  FFMA R10, R10, UR16, R9 ;  /* 0x000000100a0a7c23 */ /* 0x002fc80008000009 */
[----:B------:R-:W-:-:S04]  /*0520*/  FFMA R11, R11, UR17, R10 ;  /* 0x000000110b0b7c23 */ /* 0x000fc8000800000a */
[----:B------:R-:W-:-:S04]  /*0530*/  FFMA R11, R12, UR18, R11 ;  /* 0x000000120c0b7c23 */ /* 0x000fc8000800000b */
[----:B------:R-:W-:-:S04]  /*0540*/  FFMA R11, R16, UR19, R11 ;  /* 0x00000013100b7c23 */ /* 0x000fc8000800000b */
[----:B----4-:R-:W-:-:S04]  /*0550*/  FFMA R11, R14, UR12, R11 ;  /* 0x0000000c0e0b7c23 */ /* 0x010fc8000800000b */
[----:B0-----:R-:W-:-:S04]  /*0560*/  FFMA R0, R0, UR13, R11 ;  /* 0x0000000d00007c23 */ /* 0x001fc8000800000b */
[----:B--2---:R-:W-:Y:S01]  /*0570*/  FFMA R0, R5, UR14, R0 ;  /* 0x0000000e05007c23 */ /* 0x004fe20008000000 */
[----:B------:R-:W-:-:S03]  /*0580*/  VIMNMX R5, PT, PT, R2, R3, !PT ;  /* 0x0000000302057248 */ /* 0x000fc60007fe0100 */
[----:B------:R-:W-:Y:S01]  /*0590*/  FFMA R0, R13, UR15, R0 ;  /* 0x0000000f0d007c23 */ /* 0x000fe20008000000 */
[----:B------:R-:W-:-:S03]  /*05a0*/  ISETP.GE.AND P0, PT, R5, UR8, PT ;  /* 0x0000000805007c0c */ /* 0x000fc6000bf06270 */
[----:B---3--:R-:W-:-:S04]  /*05b0*/  FFMA R0, R7, UR4, R0 ;  /* 0x0000000407007c23 */ /* 0x008fc80008000000 */
[----:B------:R-:W-:-:S06]  /*05c0*/  FFMA R15, R15, UR5, R0 ;  /* 0x000000050f0f7c23 */ /* 0x000fcc0008000000 */
[----:B------:R-:W-:Y:S05]  /*05d0*/  @P0 EXIT ;  /* 0x000000000000094d */ /* 0x000fea0003800000 */
[----:B------:R-:W0:Y:S01]  /*05e0*/  LDC.64 R4, c[0x0][0x388] ;  /* 0x0000e200ff047b82 */ /* 0x000e220000000a00 */
[----:B------:R-:W-:-:S04]  /*05f0*/  IMAD R3, R2, UR8, R3 ;  /* 0x0000000802037c24 */ /* 0x000fc8000f8e0203 */
[----:B0-----:R-:W-:-:S05]  /*0600*/  IMAD.WIDE R2, R3, 0x4, R4 ;  /* 0x0000000403027825 */ /* 0x001fca00078e0204 */
[----:B------:R-:W-:Y:S01]  /*0610*/  STG.E desc[UR6][R2.64], R15 ;  /* 0x0000000f02007986 */ /* 0x000fe2000c101906 */
[----:B------:R-:W-:Y:S05]  /*0620*/  EXIT ;  /* 0x000000000000794d */ /* 0x000fea0003800000 */
.L_x_0:
[----:B------:R-:W-:-:S00]  /*0630*/  BRA `(.L_x_0) ;  /* 0xfffffffc00fc7947 */ /* 0x000fc0000383ffff */
[----:B------:R-:W-:-:S00]  /*0640*/  NOP ;  /* 0x0000000000007918 */ /* 0x000fc00000000000 */
        /* <DEDUP_REMOVED lines=11> */
.L_x_3:


//--------------------- .text._Z15col_convolutionPfS_i --------------------------
	.section	.text._Z15col_convolutionPfS_i,"ax",@progbits
	.align	128
        .global         _Z15col_convolutionPfS_i
        .type           _Z15col_convolutionPfS_i,@function
        .size           _Z15col_convolutionPfS_i,(.L_x_4 - _Z15col_convolutionPfS_i)
        .other          _Z15col_convolutionPfS_i,@"STO_CUDA_ENTRY STV_DEFAULT"
_Z15col_convolutionPfS_i:
.text._Z15col_convolutionPfS_i:
        /* <DEDUP_REMOVED lines=11> */
[----:B------:R-:W-:-:S04]  /*00b0*/  ISETP.LT.U32.OR P0, PT, R2, 0x2, P0 ;  /* 0x000000020200780c */ /* 0x000fc80000701470 */
[----:B------:R-:W-:-:S04]  /*00c0*/  ISETP.LT.OR P0, PT, R3, RZ, P0 ;  /* 0x000000ff0300720c */ /* 0x000fc80000701670 */
[----:B------:R-:W-:-:S13]  /*00d0*/  ISETP.GE.OR P0, PT, R3, UR8, P0 ;  /* 0x0000000803007c0c */ /* 0x000fda0008706670 */
[----:B------:R-:W0:Y:S01]  /*00e0*/  @!P0 LDC.64 R4, c[0x0][0x380] ;  /* 0x0000e000ff048b82 */ /* 0x000e220000000a00 */
[----:B------:R-:W-:-:S04]  /*00f0*/  @!P0 IMAD R7, R6, UR8, R3 ;  /* 0x0000000806078c24 */ /* 0x000fc8000f8e0203 */
[----:B0-----:R-:W-:-:S06]  /*0100*/  @!P0 IMAD.WIDE R4, R7, 0x4, R4 ;  /* 0x0000000407048825 */ /* 0x001fcc00078e0204 */
[----:B--2---:R-:W2:Y:S01]  /*0110*/  @!P0 LDG.E R4, desc[UR6][R4.64] ;  /* 0x0000000604048981 */ /* 0x004ea2000c1e1900 */
[----:B------:R-:W0:Y:S01]  /*0120*/  S2UR UR5, SR_CgaCtaId ;  /* 0x00000000000579c3 */ /* 0x000e220000008800 */
[----:B------:R-:W-:Y:S01]  /*0130*/  UMOV UR4, 0x400 ;  /* 0x0000040000047882 */ /* 0x000fe20000000000 */
[----:B------:R-:W-:-:S04]  /*0140*/  ISETP.GT.U32.AND P1, PT, R8, 0x1f, PT ;  /* 0x0000001f0800780c */ /* 0x000fc80003f24070 */
[----:B------:R-:W-:Y:S01]  /*0150*/  ISETP.GT.U32.OR P1, PT, R9, 0x1b, P1 ;  /* 0x0000001b0900780c */ /* 0x000fe20000f24470 */
[----:B0-----:R-:W-:-:S06]  /*0160*/  ULEA UR4, UR5, UR4, 0x18 ;  /* 0x0000000405047291 */ /* 0x001fcc000f8ec0ff */
[----:B------:R-:W-:-:S05]  /*0170*/  @!P0 MOV R0, UR4 ;  /* 0x0000000400008c02 */ /* 0x000fca0008000f00 */
[----:B------:R-:W-:Y:S01]  /*0180*/  @!P0 IMAD R7, R9, 0x80, R0 ;  /* 0x0000008009078824 */ /* 0x000fe200078e0200 */
[----:B------:R-:W-:-:S04]  /*0190*/  @P0 MOV R0, UR4 ;  /* 0x0000000400000c02 */ /* 0x000fc80008000f00 */
[----:B------:R-:W-:Y:S01]  /*01a0*/  @!P0 LEA R7, R8, R7, 0x2 ;  /* 0x0000000708078211 */ /* 0x000fe200078e10ff */
[----:B------:R-:W-:-:S04]  /*01b0*/  @P0 IMAD R11, R9, 0x80, R0 ;  /* 0x00000080090b0824 */ /* 0x000fc800078e0200 */
[----:B------:R-:W-:Y:S01]  /*01c0*/  @P0 IMAD R11, R8, 0x4, R11 ;  /* 0x00000004080b0824 */ /* 0x000fe200078e020b */
[----:B--2---:R0:W-:Y:S04]  /*01d0*/  @!P0 STS [R7], R4 ;  /* 0x0000000407008388 */ /* 0x0041e80000000800 */
[----:B------:R0:W-:Y:S01]  /*01e0*/  @P0 STS [R11], RZ ;  /* 0x000000ff0b000388 */ /* 0x0001e20000000800 */
[----:B------:R-:W-:Y:S06]  /*01f0*/  BAR.SYNC.DEFER_BLOCKING 0x0 ;  /* 0x0000000000007b1d */ /* 0x000fec0000010000 */
[----:B------:R-:W-:Y:S05]  /*0200*/  @P1 EXIT ;  /* 0x000000000000194d */ /* 0x000fea0003800000 */
[----:B------:R-:W-:Y:S01]  /*0210*/  LEA R0, R8, R0, 0x2 ;  /* 0x0000000008007211 */ /* 0x000fe200078e10ff */
[----:B------:R-:W1:Y:S01]  /*0220*/  LDCU.128 UR12, c[0x3][URZ] ;  /* 0x00c00000ff0c77ac */ /* 0x000e620008000c00 */
[----:B------:R-:W-:Y:S02]  /*0230*/  VIMNMX R6, PT, PT, R3, R6, !PT ;  /* 0x0000000603067248 */ /* 0x000fe40007fe0100 */
[----:B0-----:R-:W-:Y:S01]  /*0240*/  LEA R4, R9, R0, 0x7 ;  /* 0x0000000009047211 */ /* 0x001fe200078e38ff */
[----:B------:R-:W0:Y:S01]  /*0250*/  LDCU UR4, c[0x3][0x10] ;  /* 0x00c00200ff0477ac */ /* 0x000e220008000800 */
[----:B------:R-:W-:-:S03]  /*0260*/  ISETP.GE.AND P0, PT, R6, UR8, PT ;  /* 0x0000000806007c0c */ /* 0x000fc6000bf06270 */
[----:B------:R-:W1:Y:S04]  /*0270*/  LDS R0, [R4] ;  /* 0x0000000004007984 */ /* 0x000e680000000800 */
[----:B------:R-:W2:Y:S04]  /*0280*/  LDS R5, [R4+0x80] ;  /* 0x0000800004057984 */ /* 0x000ea80000000800 */
[----:B------:R-:W3:Y:S04]  /*0290*/  LDS R7, [R4+0x100] ;  /* 0x0001000004077984 */ /* 0x000ee80000000800 */
[----:B------:R-:W4:Y:S04]  /*02a0*/  LDS R9, [R4+0x180] ;  /* 0x0001800004097984 */ /* 0x000f280000000800 */
[----:B------:R-:W0:Y:S01]  /*02b0*/  LDS R11, [R4+0x200] ;  /* 0x00020000040b7984 */ /* 0x000e220000000800 */
[----:B-1----:R-:W-:-:S04]  /*02c0*/  FFMA R0, R0, UR12, RZ ;  /* 0x0000000c00007c23 */ /* 0x002fc800080000ff */
[----:B--2---:R-:W-:-:S04]  /*02d0*/  FFMA R0, R5, UR13, R0 ;  /* 0x0000000d05007c23 */ /* 0x004fc80008000000 */
[----:B---3--:R-:W-:-:S04]  /*02e0*/  FFMA R0, R7, UR14, R0 ;  /* 0x0000000e07007c23 */ /* 0x008fc80008000000 */
[----:B----4-:R-:W-:-:S04]  /*02f0*/  FFMA R0, R9, UR15, R0 ;  /* 0x0000000f09007c23 */ /* 0x010fc80008000000 */
[----:B0-----:R-:W-:Y:S01]  /*0300*/  FFMA R11, R11, UR4, R0 ;  /* 0x000000040b0b7c23 */ /* 0x001fe20008000000 */
[----:B------:R-:W-:Y:S06]  /*0310*/  @P0 EXIT ;  /* 0x000000000000094d */ /* 0x000fec0003800000 */
[----:B------:R-:W0:Y:S01]  /*0320*/  LDC.64 R4, c[0x0][0x388] ;  /* 0x0000e200ff047b82 */ /* 0x000e220000000a00 */
[----:B------:R-:W-:-:S04]  /*0330*/  IMAD R3, R2, UR8, R3 ;  /* 0x0000000802037c24 */ /* 0x000fc8000f8e0203 */
[----:B0-----:R-:W-:-:S05]  /*0340*/  IMAD.WIDE R2, R3, 0x4, R4 ;  /* 0x0000000403027825 */ /* 0x001fca00078e0204 */
[----:B------:R-:W-:Y:S01]  /*0350*/  STG.E desc[UR6][R2.64], R11 ;  /* 0x0000000b02007986 */ /* 0x000fe2000c101906 */
[----:B------:R-:W-:Y:S05]  /*0360*/  EXIT ;  /* 0x000000000000794d */ /* 0x000fea0003800000 */
.L_x_1:
        /* <DEDUP_REMOVED lines=9> */
.L_x_4:


//--------------------- .text._Z15row_convolutionPfS_i --------------------------
	.section	.text._Z15row_convolutionPfS_i,"ax",@progbits
	.align	128
        .global         _Z15row_convolutionPfS_i
        .type           _Z15row_convolutionPfS_i,@function
        .size           _Z15row_convolutionPfS_i,(.L_x_5 - _Z15row_convolutionPfS_i)
        .other          _Z15row_convolutionPfS_i,@"STO_CUDA_ENTRY STV_DEFAULT"
_Z15row_convolutionPfS_i:
.text._Z15row_convolutionPfS_i:
[----:B------:R-:W-:Y:S01]  /*0000*/  LDC R1, c[0x0][0x37c] ;  /* 0x0000df00ff017b82 */ /* 0x000fe20000000800 */
[----:B------:R-:W0:Y:S01]  /*0010*/  S2R R9, SR_TID.X ;  /* 0x0000000000097919 */ /* 0x000e220000002100 */
[----:B------:R-:W1:Y:S01]  /*0020*/  LDCU UR8, c[0x0][0x390] ;  /* 0x00007200ff0877ac */ /* 0x000e620008000800 */
[----:B------:R-:W0:Y:S01]  /*0030*/  S2R R0, SR_CTAID.X ;  /* 0x0000000000007919 */ /* 0x000e220000002500 */
[----:B------:R-:W2:Y:S01]  /*0040*/  LDCU.64 UR6, c[0x0][0x358] ;  /* 0x00006b00ff0677ac */ /* 0x000ea20008000a00 */
[----:B------:R-:W3:Y:S01]  /*0050*/  S2R R6, SR_TID.Y ;  /* 0x0000000000067919 */ /* 0x000ee20000002200 */
[----:B------:R-:W3:Y:S01]  /*0060*/  S2R R3, SR_CTAID.Y ;  /* 0x0000000000037919 */ /* 0x000ee20000002600 */
[----:B0-----:R-:W-:-:S05]  /*0070*/  IMAD R5, R0, 0x3c, R9 ;  /* 0x0000003c00057824 */ /* 0x001fca00078e0209 */
[C---:B------:R-:W-:Y:S02]  /*0080*/  IADD3 R7, PT, PT, R5.reuse, -0x2, RZ ;  /* 0xfffffffe05077810 */ /* 0x040fe40007ffe0ff */
[----:B------:R-:W-:Y:S02]  /*0090*/  ISETP.GE.AND P0, PT, R5, 0x2, PT ;  /* 0x000000020500780c */ /* 0x000fe40003f06270 */
[----:B---3--:R-:W-:-:S04]  /*00a0*/  LEA R4, R3, R6, 0x4 ;  /* 0x0000000603047211 */ /* 0x008fc800078e20ff */
[----:B------:R-:W-:-:S04]  /*00b0*/  VIMNMX R8, PT, PT, R4, R7, !PT ;  /* 0x0000000704087248 */ /* 0x000fc80007fe0100 */
[----:B-1----:R-:W-:-:S13]  /*00c0*/  ISETP.GE.OR P0, PT, R8, UR8, !P0 ;  /* 0x0000000808007c0c */ /* 0x002fda000c706670 */
[----:B------:R-:W0:Y:S01]  /*00d0*/  @!P0 LDC.64 R2, c[0x0][0x380] ;  /* 0x0000e000ff028b82 */ /* 0x000e220000000a00 */
[----:B------:R-:W-:-:S04]  /*00e0*/  @!P0 IMAD R7, R4, UR8, R7 ;  /* 0x0000000804078c24 */ /* 0x000fc8000f8e0207 */
[----:B0-----:R-:W-:-:S06]  /*00f0*/  @!P0 IMAD.WIDE.U32 R2, R7, 0x4, R2 ;  /* 0x0000000407028825 */ /* 0x001fcc00078e0002 */
[----:B--2---:R-:W2:Y:S01]  /*0100*/  @!P0 LDG.E R3, desc[UR6][R2.64] ;  /* 0x0000000602038981 */ /* 0x004ea2000c1e1900 */
[----:B------:R-:W0:Y:S01]  /*0110*/  S2UR UR5, SR_CgaCtaId ;  /* 0x00000000000579c3 */ /* 0x000e220000008800 */
[----:B------:R-:W-:Y:S01]  /*0120*/  UMOV UR4, 0x400 ;  /* 0x0000040000047882 */ /* 0x000fe20000000000 */
[----:B------:R-:W-:-:S04]  /*0130*/  ISETP.GT.U32.AND P1, PT, R9, 0x3b, PT ;  /* 0x0000003b0900780c */ /* 0x000fc80003f24070 */
[----:B------:R-:W-:Y:S01]  /*0140*/  ISETP.GT.U32.OR P1, PT, R6, 0xf, P1 ;  /* 0x0000000f0600780c */ /* 0x000fe20000f24470 */
        /* <DEDUP_REMOVED lines=8> */
[----:B------:R-:W1:Y:S01]  /*01d0*/  LDCU.128 UR12, c[0x3][URZ] ;  /* 0x00c00000ff0c77ac */ /* 0x000e620008000c00 */
[----:B------:R-:W-:Y:S02]  /*01e0*/  ISETP.GE.AND P0, PT, R8, UR8, PT ;  /* 0x0000000808007c0c */ /* 0x000fe4000bf06270 */
[----:B0-----:R-:W0:Y:S01]  /*01f0*/  LDS R3, [R6+0x4] ;  /* 0x0000040006037984 */ /* 0x001e220000000800 */
[----:B------:R-:W2:Y:S03]  /*0200*/  LDCU UR4, c[0x3][0x10] ;  /* 0x00c00200ff0477ac */ /* 0x000ea60008000800 */
[----:B------:R-:W3:Y:S04]  /*0210*/  LDS R7, [R6+0x8] ;  /* 0x0000080006077984 */ /* 0x000ee80000000800 */
[----:B------:R-:W4:Y:S04]  /*0220*/  LDS R9, [R6+0xc] ;  /* 0x00000c0006097984 */ /* 0x000f280000000800 */
[----:B------:R-:W2:Y:S01]  /*0230*/  LDS R11, [R6+0x10] ;  /* 0x00001000060b7984 */ /* 0x000ea20000000800 */
[----:B-1----:R-:W-:-:S04]  /*0240*/  FFMA R0, R0, UR12, RZ ;  /* 0x0000000c00007c23 */ /* 0x002fc800080000ff */
[----:B0-----:R-:W-:-:S04]  /*0250*/  FFMA R0, R3, UR13, R0 ;  /* 0x0000000d03007c23 */ /* 0x001fc80008000000 */
[----:B---3--:R-:W-:-:S04]  /*0260*/  FFMA R0, R7, UR14, R0 ;  /* 0x0000000e07007c23 */ /* 0x008fc80008000000 */
[----:B----4-:R-:W-:-:S04]  /*0270*/  FFMA R0, R9, UR15, R0 ;  /* 0x0000000f09007c23 */ /* 0x010fc80008000000 */
[----:B--2---:R-:W-:Y:S01]  /*0280*/  FFMA R11, R11, UR4, R0 ;  /* 0x000000040b0b7c23 */ /* 0x004fe20008000000 */
[----:B------:R-:W-:Y:S06]  /*0290*/  @P0 EXIT ;  /* 0x000000000000094d */ /* 0x000fec0003800000 */
[----:B------:R-:W0:Y:S01]  /*02a0*/  LDC.64 R2, c[0x0][0x388] ;  /* 0x0000e200ff027b82 */ /* 0x000e220000000a00 */
[----:B------:R-:W-:-:S04]  /*02b0*/  IMAD R5, R4, UR8, R5 ;  /* 0x0000000804057c24 */ /* 0x000fc8000f8e0205 */
[----:B0-----:R-:W-:-:S05]  /*02c0*/  IMAD.WIDE R2, R5, 0x4, R2 ;  /* 0x0000000405027825 */ /* 0x001fca00078e0202 */
[----:B------:R-:W-:Y:S01]  /*02d0*/  STG.E desc[UR6][R2.64], R11 ;  /* 0x0000000b02007986 */ /* 0x000fe2000c101906 */
[----:B------:R-:W-:Y:S05]  /*02e0*/  EXIT ;  /* 0x000000000000794d */ /* 0x000fea0003800000 */
.L_x_2:
        /* <DEDUP_REMOVED lines=9> */
.L_x_5:


//--------------------- .nv.shared._Z17tiled_convolutionPfS_i --------------------------
	.section	.nv.shared._Z17tiled_convolutionPfS_i,"aw",@nobits
	.sectionflags	@""
	.align	4
.nv.shared._Z17tiled_convolutionPfS_i:
	.zero		5120


//--------------------- .nv.shared.reserved.0     --------------------------
	.section	.nv.shared.reserved.0,"aw",@nobits
	.weak		__nv_reservedSMEM_offset_0_alias
	.size		__nv_reservedSMEM_offset_0_alias, 0, 64
	.other		__nv_reservedSMEM_offset_0_alias,@"STO_CUDA_RESERVED_SHARED STV_DEFAULT"
__nv_reservedSMEM_offset_0_alias:
	.zero		0
	.zero		64


//--------------------- .nv.shared._Z15col_convolutionPfS_i --------------------------
	.section	.nv.shared._Z15col_convolutionPfS_i,"aw",@nobits
	.sectionflags	@""
	.align	4
.nv.shared._Z15col_convolutionPfS_i:
	.zero		5120


//--------------------- .nv.shared._Z15row_convolutionPfS_i --------------------------
	.section	.nv.shared._Z15row_convolutionPfS_i,"aw",@nobits
	.sectionflags	@""
	.align	4
.nv.shared._Z15row_convolutionPfS_i:
	.zero		5120


//--------------------- .nv.constant0._Z17tiled_convolutionPfS_i --------------------------
	.section	.nv.constant0._Z17tiled_convolutionPfS_i,"a",@progbits
	.sectionflags	@""
	.align	4
.nv.constant0._Z17tiled_convolutionPfS_i:
	.zero		916


//--------------------- .nv.constant0._Z15col_convolutionPfS_i --------------------------
	.section	.nv.constant0._Z15col_convolutionPfS_i,"a",@progbits
	.sectionflags	@""
	.align	4
.nv.constant0._Z15col_convolutionPfS_i:
	.zero		916


//--------------------- .nv.constant0._Z15row_convolutionPfS_i --------------------------
	.section	.nv.constant0._Z15row_convolutionPfS_i,"a",@progbits
	.sectionflags	@""
	.align	4
.nv.constant0._Z15row_convolutionPfS_i:
	.zero		916


//--------------------- SYMBOLS --------------------------

	.type		.nv.reservedSmem.offset0,@object
	.size		.nv.reservedSmem.offset0,0x4
	.type		.nv.reservedSmem.cap,@object
	.size		.nv.reservedSmem.cap,0x4
